//
// Generated by NVIDIA NVVM Compiler
//
// Compiler Build ID: CL-36424714
// Cuda compilation tools, release 13.0, V13.0.88
// Based on NVVM 20.0.0
//

.version 9.0
.target sm_100
.address_size 64

	// .globl	_Z13matrixMulCUDAPfPKfS1_i

.visible .entry _Z13matrixMulCUDAPfPKfS1_i(
	.param .u64 .ptr .align 1 _Z13matrixMulCUDAPfPKfS1_i_param_0,
	.param .u64 .ptr .align 1 _Z13matrixMulCUDAPfPKfS1_i_param_1,
	.param .u64 .ptr .align 1 _Z13matrixMulCUDAPfPKfS1_i_param_2,
	.param .u32 _Z13matrixMulCUDAPfPKfS1_i_param_3
)
{
	.reg .pred 	%p<10>;
	.reg .b32 	%r<40>;
	.reg .b32 	%f<67>;
	.reg .b64 	%rd<67>;

	ld.param.u64 	%rd14, [_Z13matrixMulCUDAPfPKfS1_i_param_1];
	ld.param.u64 	%rd15, [_Z13matrixMulCUDAPfPKfS1_i_param_2];
	ld.param.u32 	%r18, [_Z13matrixMulCUDAPfPKfS1_i_param_3];
	cvta.to.global.u64 	%rd1, %rd15;
	cvta.to.global.u64 	%rd2, %rd14;
	mov.u32 	%r19, %ctaid.y;
	mov.u32 	%r20, %ntid.y;
	mov.u32 	%r21, %tid.y;
	mad.lo.s32 	%r1, %r19, %r20, %r21;
	mov.u32 	%r22, %ctaid.x;
	mov.u32 	%r23, %ntid.x;
	mov.u32 	%r24, %tid.x;
	mad.lo.s32 	%r2, %r22, %r23, %r24;
	max.s32 	%r25, %r1, %r2;
	setp.ge.s32 	%p1, %r25, %r18;
	@%p1 bra 	$L__BB0_13;
	mul.lo.s32 	%r3, %r18, %r1;
	and.b32  	%r4, %r18, 7;
	setp.lt.u32 	%p2, %r18, 8;
	mov.f32 	%f66, 0f00000000;
	mov.b32 	%r38, 0;
	@%p2 bra 	$L__BB0_4;
	and.b32  	%r38, %r18, 2147483640;
	neg.s32 	%r36, %r38;
	mul.wide.s32 	%rd16, %r18, 4;
	add.s64 	%rd3, %rd1, %rd16;
	shl.b32 	%r7, %r18, 3;
	mul.wide.s32 	%rd17, %r18, 8;
	add.s64 	%rd4, %rd1, %rd17;
	mul.wide.s32 	%rd18, %r18, 12;
	add.s64 	%rd5, %rd1, %rd18;
	mul.wide.s32 	%rd19, %r18, 16;
	add.s64 	%rd6, %rd1, %rd19;
	mul.wide.s32 	%rd20, %r18, 20;
	add.s64 	%rd7, %rd1, %rd20;
	mul.wide.s32 	%rd21, %r18, 24;
	add.s64 	%rd8, %rd1, %rd21;
	mul.wide.s32 	%rd22, %r18, 28;
	add.s64 	%rd9, %rd1, %rd22;
	mul.wide.u32 	%rd23, %r3, 4;
	add.s64 	%rd24, %rd23, %rd2;
	add.s64 	%rd66, %rd24, 16;
	mov.f32 	%f66, 0f00000000;
	mov.u32 	%r35, %r2;
$L__BB0_3:
	.pragma "nounroll";
	mul.wide.s32 	%rd25, %r35, 4;
	add.s64 	%rd26, %rd3, %rd25;
	add.s64 	%rd27, %rd4, %rd25;
	add.s64 	%rd28, %rd5, %rd25;
	add.s64 	%rd29, %rd6, %rd25;
	add.s64 	%rd30, %rd7, %rd25;
	add.s64 	%rd31, %rd8, %rd25;
	add.s64 	%rd32, %rd9, %rd25;
	add.s64 	%rd33, %rd1, %rd25;
	ld.global.f32 	%f16, [%rd66+-16];
	ld.global.f32 	%f17, [%rd33];
	fma.rn.f32 	%f18, %f16, %f17, %f66;
	ld.global.f32 	%f19, [%rd66+-12];
	ld.global.f32 	%f20, [%rd26];
	fma.rn.f32 	%f21, %f19, %f20, %f18;
	ld.global.f32 	%f22, [%rd66+-8];
	ld.global.f32 	%f23, [%rd27];
	fma.rn.f32 	%f24, %f22, %f23, %f21;
	ld.global.f32 	%f25, [%rd66+-4];
	ld.global.f32 	%f26, [%rd28];
	fma.rn.f32 	%f27, %f25, %f26, %f24;
	ld.global.f32 	%f28, [%rd66];
	ld.global.f32 	%f29, [%rd29];
	fma.rn.f32 	%f30, %f28, %f29, %f27;
	ld.global.f32 	%f31, [%rd66+4];
	ld.global.f32 	%f32, [%rd30];
	fma.rn.f32 	%f33, %f31, %f32, %f30;
	ld.global.f32 	%f34, [%rd66+8];
	ld.global.f32 	%f35, [%rd31];
	fma.rn.f32 	%f36, %f34, %f35, %f33;
	ld.global.f32 	%f37, [%rd66+12];
	ld.global.f32 	%f38, [%rd32];
	fma.rn.f32 	%f66, %f37, %f38, %f36;
	add.s32 	%r36, %r36, 8;
	add.s32 	%r35, %r35, %r7;
	add.s64 	%rd66, %rd66, 32;
	setp.ne.s32 	%p3, %r36, 0;
	@%p3 bra 	$L__BB0_3;
$L__BB0_4:
	setp.eq.s32 	%p4, %r4, 0;
	@%p4 bra 	$L__BB0_12;
	and.b32  	%r13, %r18, 3;
	setp.lt.u32 	%p5, %r4, 4;
	@%p5 bra 	$L__BB0_7;
	add.s32 	%r27, %r38, %r3;
	mul.wide.u32 	%rd34, %r27, 4;
	add.s64 	%rd35, %rd2, %rd34;
	ld.global.f32 	%f40, [%rd35];
	mad.lo.s32 	%r28, %r38, %r18, %r2;
	mul.wide.s32 	%rd36, %r28, 4;
	add.s64 	%rd37, %rd1, %rd36;
	ld.global.f32 	%f41, [%rd37];
	fma.rn.f32 	%f42, %f40, %f41, %f66;
	cvt.u64.u32 	%rd38, %r3;
	cvt.u64.u32 	%rd39, %r38;
	add.s64 	%rd40, %rd39, %rd38;
	shl.b64 	%rd41, %rd40, 2;
	add.s64 	%rd42, %rd2, %rd41;
	ld.global.f32 	%f43, [%rd42+4];
	mul.wide.s32 	%rd43, %r18, 4;
	add.s64 	%rd44, %rd37, %rd43;
	ld.global.f32 	%f44, [%rd44];
	fma.rn.f32 	%f45, %f43, %f44, %f42;
	ld.global.f32 	%f46, [%rd42+8];
	add.s64 	%rd45, %rd44, %rd43;
	ld.global.f32 	%f47, [%rd45];
	fma.rn.f32 	%f48, %f46, %f47, %f45;
	ld.global.f32 	%f49, [%rd42+12];
	add.s64 	%rd46, %rd45, %rd43;
	ld.global.f32 	%f50, [%rd46];
	fma.rn.f32 	%f66, %f49, %f50, %f48;
	add.s32 	%r38, %r38, 4;
$L__BB0_7:
	setp.eq.s32 	%p6, %r13, 0;
	@%p6 bra 	$L__BB0_12;
	setp.eq.s32 	%p7, %r13, 1;
	@%p7 bra 	$L__BB0_10;
	add.s32 	%r29, %r38, %r3;
	mul.wide.u32 	%rd47, %r29, 4;
	add.s64 	%rd48, %rd2, %rd47;
	ld.global.f32 	%f52, [%rd48];
	mad.lo.s32 	%r30, %r38, %r18, %r2;
	mul.wide.s32 	%rd49, %r30, 4;
	add.s64 	%rd50, %rd1, %rd49;
	ld.global.f32 	%f53, [%rd50];
	fma.rn.f32 	%f54, %f52, %f53, %f66;
	cvt.u64.u32 	%rd51, %r3;
	cvt.u64.u32 	%rd52, %r38;
	add.s64 	%rd53, %rd52, %rd51;
	shl.b64 	%rd54, %rd53, 2;
	add.s64 	%rd55, %rd2, %rd54;
	ld.global.f32 	%f55, [%rd55+4];
	mul.wide.s32 	%rd56, %r18, 4;
	add.s64 	%rd57, %rd50, %rd56;
	ld.global.f32 	%f56, [%rd57];
	fma.rn.f32 	%f66, %f55, %f56, %f54;
	add.s32 	%r38, %r38, 2;
$L__BB0_10:
	and.b32  	%r31, %r18, 1;
	setp.eq.b32 	%p8, %r31, 1;
	not.pred 	%p9, %p8;
	@%p9 bra 	$L__BB0_12;
	add.s32 	%r32, %r38, %r3;
	mul.wide.u32 	%rd58, %r32, 4;
	add.s64 	%rd59, %rd2, %rd58;
	ld.global.f32 	%f57, [%rd59];
	mad.lo.s32 	%r33, %r38, %r18, %r2;
	mul.wide.s32 	%rd60, %r33, 4;
	add.s64 	%rd61, %rd1, %rd60;
	ld.global.f32 	%f58, [%rd61];
	fma.rn.f32 	%f66, %f57, %f58, %f66;
$L__BB0_12:
	ld.param.u64 	%rd65, [_Z13matrixMulCUDAPfPKfS1_i_param_0];
	add.s32 	%r34, %r3, %r2;
	cvta.to.global.u64 	%rd62, %rd65;
	mul.wide.s32 	%rd63, %r34, 4;
	add.s64 	%rd64, %rd62, %rd63;
	st.global.f32 	[%rd64], %f66;
$L__BB0_13:
	ret;

}


// ===== COMPILED SASS (sm_100) =====

	.target	sm_100

	.elftype	@"ET_EXEC"


//--------------------- .note.nv.tkinfo           --------------------------
	.section	.note.nv.tkinfo,"",@"SHT_NOTE"
	.sectionflags	@"SHF_NOTE_NV_TKINFO"
	.tkinfo
        /*0018*/ 	.word	0x00000002
        /*0030*/ 	.string	""
        /*0030*/ 	.string	"ptxas"
        /*0030*/ 	.string	"Cuda compilation tools, release 13.0, V13.0.88"
        /*0030*/ 	.string	"Build cuda_13.0.r13.0/compiler.36424714_0"
        /*0030*/ 	.string	"-arch sm_100 -m 64 "



//--------------------- .note.nv.cuinfo           --------------------------
	.section	.note.nv.cuinfo,"",@"SHT_NOTE"
	.sectionflags	@"SHF_NOTE_NV_CUINFO"
        /*0018*/ 	.short	0x0002
        /*001a*/ 	.short	0x0064
        /*001c*/ 	.short	0x0082
	.zero		2


//--------------------- .nv.info                  --------------------------
	.section	.nv.info,"",@"SHT_CUDA_INFO"
	.align	4


	//----- nvinfo : EIATTR_REGCOUNT
	.align		4
        /*0000*/ 	.byte	0x04, 0x2f
        /*0002*/ 	.short	(.L_1 - .L_0)
	.align		4
.L_0:
        /*0004*/ 	.word	index@(_Z13matrixMulCUDAPfPKfS1_i)
        /*0008*/ 	.word	0x0000001e


	//----- nvinfo : EIATTR_FRAME_SIZE
	.align		4
.L_1:
        /*000c*/ 	.byte	0x04, 0x11
        /*000e*/ 	.short	(.L_3 - .L_2)
	.align		4
.L_2:
        /*0010*/ 	.word	index@(_Z13matrixMulCUDAPfPKfS1_i)
        /*0014*/ 	.word	0x00000000


	//----- nvinfo : EIATTR_MIN_STACK_SIZE
	.align		4
.L_3:
        /*0018*/ 	.byte	0x04, 0x12
        /*001a*/ 	.short	(.L_5 - .L_4)
	.align		4
.L_4:
        /*001c*/ 	.word	index@(_Z13matrixMulCUDAPfPKfS1_i)
        /*0020*/ 	.word	0x00000000
.L_5:


//--------------------- .nv.compat                --------------------------
	.section	.nv.compat,"",@"SHT_CUDA_COMPAT_INFO"
	.align	4
        /*0000*/ 	.byte	0x02, 0x09, 0x00, 0x00, 0x02, 0x02, 0x01, 0x00, 0x02, 0x05, 0x05, 0x00, 0x03, 0x07, 0x01, 0x01
        /*0010*/ 	.byte	0x02, 0x03, 0x00, 0x00, 0x02, 0x06, 0x01, 0x00, 0x04, 0x0b, 0x08, 0x00, 0x09, 0x00, 0x00, 0x00
        /*0020*/ 	.byte	0x00, 0x00, 0x00, 0x00


//--------------------- .nv.info._Z13matrixMulCUDAPfPKfS1_i --------------------------
	.section	.nv.info._Z13matrixMulCUDAPfPKfS1_i,"",@"SHT_CUDA_INFO"
	.sectionflags	@""
	.align	4


	//----- nvinfo : EIATTR_CUDA_API_VERSION
	.align		4
        /*0000*/ 	.byte	0x04, 0x37
        /*0002*/ 	.short	(.L_7 - .L_6)
.L_6:
        /*0004*/ 	.word	0x00000082


	//----- nvinfo : EIATTR_KPARAM_INFO
	.align		4
.L_7:
        /*0008*/ 	.byte	0x04, 0x17
        /*000a*/ 	.short	(.L_9 - .L_8)
.L_8:
        /*000c*/ 	.word	0x00000000
        /*0010*/ 	.short	0x0003
        /*0012*/ 	.short	0x0018
        /*0014*/ 	.byte	0x00, 0xf0, 0x11, 0x00


	//----- nvinfo : EIATTR_KPARAM_INFO
	.align		4
.L_9:
        /*0018*/ 	.byte	0x04, 0x17
        /*001a*/ 	.short	(.L_11 - .L_10)
.L_10:
        /*001c*/ 	.word	0x00000000
        /*0020*/ 	.short	0x0002
        /*0022*/ 	.short	0x0010
        /*0024*/ 	.byte	0x00, 0xf5, 0x21, 0x00


	//----- nvinfo : EIATTR_KPARAM_INFO
	.align		4
.L_11:
        /*0028*/ 	.byte	0x04, 0x17
        /*002a*/ 	.short	(.L_13 - .L_12)
.L_12:
        /*002c*/ 	.word	0x00000000
        /*0030*/ 	.short	0x0001
        /*0032*/ 	.short	0x0008
        /*0034*/ 	.byte	0x00, 0xf5, 0x21, 0x00


	//----- nvinfo : EIATTR_KPARAM_INFO
	.align		4
.L_13:
        /*0038*/ 	.byte	0x04, 0x17
        /*003a*/ 	.short	(.L_15 - .L_14)
.L_14:
        /*003c*/ 	.word	0x00000000
        /*0040*/ 	.short	0x0000
        /*0042*/ 	.short	0x0000
        /*0044*/ 	.byte	0x00, 0xf5, 0x21, 0x00


	//----- nvinfo : EIATTR_SPARSE_MMA_MASK
	.align		4
.L_15:
        /*0048*/ 	.byte	0x03, 0x50
        /*004a*/ 	.short	0x0000


	//----- nvinfo : EIATTR_MAXREG_COUNT
	.align		4
        /*004c*/ 	.byte	0x03, 0x1b
        /*004e*/ 	.short	0x00ff


	//----- nvinfo : EIATTR_MERCURY_ISA_VERSION
	.align		4
        /*0050*/ 	.byte	0x03, 0x5f
        /*0052*/ 	.short	0x0101


	//----- nvinfo : EIATTR_VRC_CTA_INIT_COUNT
	.align		4
        /*0054*/ 	.byte	0x02, 0x4a
	.zero		1
	.zero		1


	//----- nvinfo : EIATTR_EXIT_INSTR_OFFSETS
	.align		4
        /*0058*/ 	.byte	0x04, 0x1c
        /*005a*/ 	.short	(.L_17 - .L_16)


	//   ....[0]....
.L_16:
        /*005c*/ 	.word	0x000000c0


	//   ....[1]....
        /*0060*/ 	.word	0x00000aa0


	//----- nvinfo : EIATTR_CBANK_PARAM_SIZE
	.align		4
.L_17:
        /*0064*/ 	.byte	0x03, 0x19
        /*0066*/ 	.short	0x001c


	//----- nvinfo : EIATTR_PARAM_CBANK
	.align		4
        /*0068*/ 	.byte	0x04, 0x0a
        /*006a*/ 	.short	(.L_19 - .L_18)
	.align		4
.L_18:
        /*006c*/ 	.word	index@(.nv.constant0._Z13matrixMulCUDAPfPKfS1_i)
        /*0070*/ 	.short	0x0380
        /*0072*/ 	.short	0x001c


	//----- nvinfo : EIATTR_SW_WAR
	.align		4
.L_19:
        /*0074*/ 	.byte	0x04, 0x36
        /*0076*/ 	.short	(.L_21 - .L_20)
.L_20:
        /*0078*/ 	.word	0x00000008
.L_21:


//--------------------- .nv.callgraph             --------------------------
	.section	.nv.callgraph,"",@"SHT_CUDA_CALLGRAPH"
	.align	4
	.sectionentsize	8
	.align		4
        /*0000*/ 	.word	0x00000000
	.align		4
        /*0004*/ 	.word	0xffffffff
	.align		4
        /*0008*/ 	.word	0x00000000
	.align		4
        /*000c*/ 	.word	0xfffffffe
	.align		4
        /*0010*/ 	.word	0x00000000
	.align		4
        /*0014*/ 	.word	0xfffffffd
	.align		4
        /*0018*/ 	.word	0x00000000
	.align		4
        /*001c*/ 	.word	0xfffffffc


//--------------------- .text._Z13matrixMulCUDAPfPKfS1_i --------------------------
	.section	.text._Z13matrixMulCUDAPfPKfS1_i,"ax",@progbits
	.align	128
        .global         _Z13matrixMulCUDAPfPKfS1_i
        .type           _Z13matrixMulCUDAPfPKfS1_i,@function
        .size           _Z13matrixMulCUDAPfPKfS1_i,(.L_x_5 - _Z13matrixMulCUDAPfPKfS1_i)
        .other          _Z13matrixMulCUDAPfPKfS1_i,@"STO_CUDA_ENTRY STV_DEFAULT"
_Z13matrixMulCUDAPfPKfS1_i:
.text._Z13matrixMulCUDAPfPKfS1_i:
[----:B------:R-:W-:Y:S01]  /*0000*/  LDC R1, c[0x0][0x37c] ;  /* 0x0000df00ff017b82 */ /* 0x000fe20000000800 */
[----:B------:R-:W0:Y:S07]  /*0010*/  S2R R0, SR_TID.Y ;  /* 0x0000000000007919 */ /* 0x000e2e0000002200 */
[----:B------:R-:W0:Y:S01]  /*0020*/  S2UR UR4, SR_CTAID.Y ;  /* 0x00000000000479c3 */ /* 0x000e220000002600 */
[----:B------:R-:W1:Y:S01]  /*0030*/  LDCU UR20, c[0x0][0x398] ;  /* 0x00007300ff1477ac */ /* 0x000e620008000800 */
[----:B------:R-:W2:Y:S06]  /*0040*/  S2R R3, SR_TID.X ;  /* 0x0000000000037919 */ /* 0x000eac0000002100 */
[----:B------:R-:W0:Y:S08]  /*0050*/  LDC R13, c[0x0][0x364] ;  /* 0x0000d900ff0d7b82 */ /* 0x000e300000000800 */
[----:B------:R-:W2:Y:S08]  /*0060*/  S2UR UR5, SR_CTAID.X ;  /* 0x00000000000579c3 */ /* 0x000eb00000002500 */
[----:B------:R-:W2:Y:S01]  /*0070*/  LDC R2, c[0x0][0x360] ;  /* 0x0000d800ff027b82 */ /* 0x000ea20000000800 */
[----:B0-----:R-:W-:-:S02]  /*0080*/  IMAD R13, R13, UR4, R0 ;  /* 0x000000040d0d7c24 */ /* 0x001fc4000f8e0200 */
[----:B--2---:R-:W-:-:S05]  /*0090*/  IMAD R0, R2, UR5, R3 ;  /* 0x0000000502007c24 */ /* 0x004fca000f8e0203 */
[----:B------:R-:W-:-:S04]  /*00a0*/  VIMNMX R2, PT, PT, R13, R0, !PT ;  /* 0x000000000d027248 */ /* 0x000fc80007fe0100 */
[----:B-1----:R-:W-:-:S13]  /*00b0*/  ISETP.GE.AND P0, PT, R2, UR20, PT ;  /* 0x0000001402007c0c */ /* 0x002fda000bf06270 */
[----:B------:R-:W-:Y:S05]  /*00c0*/  @P0 EXIT ;  /* 0x000000000000094d */ /* 0x000fea0003800000 */
[----:B------:R-:W-:Y:S01]  /*00d0*/  UISETP.GE.U32.AND UP0, UPT, UR20, 0x8, UPT ;  /* 0x000000081400788c */ /* 0x000fe2000bf06070 */
[----:B------:R-:W-:Y:S02]  /*00e0*/  HFMA2 R12, -RZ, RZ, 0, 0 ;  /* 0x00000000ff0c7431 */ /* 0x000fe400000001ff */
[----:B------:R-:W-:Y:S01]  /*00f0*/  IMAD R13, R13, UR20, RZ ;  /* 0x000000140d0d7c24 */ /* 0x000fe2000f8e02ff */
[----:B------:R-:W-:Y:S01]  /*0100*/  UMOV UR4, URZ ;  /* 0x000000ff00047c82 */ /* 0x000fe20008000000 */
[----:B------:R-:W0:Y:S04]  /*0110*/  LDCU.64 UR18, c[0x0][0x358] ;  /* 0x00006b00ff1277ac */ /* 0x000e280008000a00 */
[----:B------:R-:W-:Y:S05]  /*0120*/  BRA.U !UP0, `(.L_x_0) ;  /* 0x0000000508007547 */ /* 0x000fea000b800000 */
[----:B------:R-:W1:Y:S01]  /*0130*/  LDC.64 R2, c[0x0][0x388] ;  /* 0x0000e200ff027b82 */ /* 0x000e620000000a00 */
[----:B------:R-:W2:Y:S01]  /*0140*/  LDCU.64 UR22, c[0x0][0x390] ;  /* 0x00007200ff1677ac */ /* 0x000ea20008000a00 */
[----:B------:R-:W-:Y:S02]  /*0150*/  MOV R12, RZ ;  /* 0x000000ff000c7202 */ /* 0x000fe40000000f00 */
[----:B------:R-:W-:Y:S01]  /*0160*/  MOV R14, R0 ;  /* 0x00000000000e7202 */ /* 0x000fe20000000f00 */
[----:B------:R-:W-:-:S04]  /*0170*/  ULOP3.LUT UR4, UR20, 0x7ffffff8, URZ, 0xc0, !UPT ;  /* 0x7ffffff814047892 */ /* 0x000fc8000f8ec0ff */
[----:B------:R-:W-:Y:S02]  /*0180*/  UIADD3 UR5, UPT, UPT, -UR4, URZ, URZ ;  /* 0x000000ff04057290 */ /* 0x000fe4000fffe1ff */
[----:B--2---:R-:W-:Y:S02]  /*0190*/  UIMAD.WIDE UR6, UR20, 0x8, UR22 ;  /* 0x00000008140678a5 */ /* 0x004fe4000f8e0216 */
[----:B------:R-:W-:Y:S02]  /*01a0*/  UIMAD.WIDE UR8, UR20, 0xc, UR22 ;  /* 0x0000000c140878a5 */ /* 0x000fe4000f8e0216 */
[----:B------:R-:W-:Y:S01]  /*01b0*/  UIMAD.WIDE UR10, UR20, 0x10, UR22 ;  /* 0x00000010140a78a5 */ /* 0x000fe2000f8e0216 */
[----:B-1----:R-:W-:Y:S01]  /*01c0*/  IMAD.WIDE.U32 R2, R13, 0x4, R2 ;  /* 0x000000040d027825 */ /* 0x002fe200078e0002 */
[----:B------:R-:W-:Y:S02]  /*01d0*/  UIMAD.WIDE UR12, UR20, 0x14, UR22 ;  /* 0x00000014140c78a5 */ /* 0x000fe4000f8e0216 */
[----:B------:R-:W-:Y:S01]  /*01e0*/  UIMAD.WIDE UR14, UR20, 0x18, UR22 ;  /* 0x00000018140e78a5 */ /* 0x000fe2000f8e0216 */
[----:B------:R-:W-:Y:S01]  /*01f0*/  IADD3 R2, P0, PT, R2, 0x10, RZ ;  /* 0x0000001002027810 */ /* 0x000fe20007f1e0ff */
[----:B------:R-:W-:-:S03]  /*0200*/  UIMAD.WIDE UR16, UR20, 0x1c, UR22 ;  /* 0x0000001c141078a5 */ /* 0x000fc6000f8e0216 */
[----:B------:R-:W-:-:S09]  /*0210*/  IADD3.X R3, PT, PT, RZ, R3, RZ, P0, !PT ;  /* 0x00000003ff037210 */ /* 0x000fd200007fe4ff */
.L_x_1:
[----:B------:R-:W-:Y:S01]  /*0220*/  UIMAD.WIDE UR24, UR20, 0x4, UR22 ;  /* 0x00000004141878a5 */ /* 0x000fe2000f8e0216 */
[----:B------:R-:W-:Y:S01]  /*0230*/  MOV R23, 0x4 ;  /* 0x0000000400177802 */ /* 0x000fe20000000f00 */
[----:B------:R-:W-:Y:S01]  /*0240*/  HFMA2 R25, -RZ, RZ, 0, 2.384185791015625e-07 ;  /* 0x00000004ff197431 */ /* 0x000fe200000001ff */
[----:B0-----:R-:W2:Y:S03]  /*0250*/  LDG.E R21, desc[UR18][R2.64+-0x10] ;  /* 0xfffff01202157981 */ /* 0x001ea6000c1e1900 */
[----:B------:R-:W-:Y:S01]  /*0260*/  IMAD.WIDE R22, R14, R23, UR22 ;  /* 0x000000160e167e25 */ /* 0x000fe2000f8e0217 */
[----:B------:R-:W-:Y:S01]  /*0270*/  MOV R8, UR24 ;  /* 0x0000001800087c02 */ /* 0x000fe20008000f00 */
[----:B------:R-:W3:Y:S01]  /*0280*/  LDG.E R19, desc[UR18][R2.64+-0xc] ;  /* 0xfffff41202137981 */ /* 0x000ee2000c1e1900 */
[----:B------:R-:W-:-:S03]  /*0290*/  MOV R9, UR25 ;  /* 0x0000001900097c02 */ /* 0x000fc60008000f00 */
[----:B------:R-:W2:Y:S01]  /*02a0*/  LDG.E R22, desc[UR18][R22.64] ;  /* 0x0000001216167981 */ /* 0x000ea2000c1e1900 */
[----:B------:R-:W-:Y:S02]  /*02b0*/  IMAD.MOV.U32 R11, RZ, RZ, 0x4 ;  /* 0x00000004ff0b7424 */ /* 0x000fe400078e00ff */
[----:B------:R-:W-:-:S04]  /*02c0*/  IMAD.WIDE R8, R14, 0x4, R8 ;  /* 0x000000040e087825 */ /* 0x000fc800078e0208 */
[----:B------:R-:W-:Y:S01]  /*02d0*/  HFMA2 R7, -RZ, RZ, 0, 2.384185791015625e-07 ;  /* 0x00000004ff077431 */ /* 0x000fe200000001ff */
[----:B------:R-:W-:Y:S01]  /*02e0*/  MOV R5, 0x4 ;  /* 0x0000000400057802 */ /* 0x000fe20000000f00 */
[----:B------:R-:W4:Y:S01]  /*02f0*/  LDG.E R17, desc[UR18][R2.64+-0x8] ;  /* 0xfffff81202117981 */ /* 0x000f22000c1e1900 */
[----:B------:R-:W-:-:S03]  /*0300*/  IMAD.WIDE R24, R14, R25, UR6 ;  /* 0x000000060e187e25 */ /* 0x000fc6000f8e0219 */
[----:B------:R0:W3:Y:S01]  /*0310*/  LDG.E R20, desc[UR18][R8.64] ;  /* 0x0000001208147981 */ /* 0x0000e2000c1e1900 */
[----:B------:R-:W-:-:S03]  /*0320*/  IMAD.WIDE R10, R14, R11, UR8 ;  /* 0x000000080e0a7e25 */ /* 0x000fc6000f8e020b */
[----:B------:R-:W4:Y:S01]  /*0330*/  LDG.E R18, desc[UR18][R24.64] ;  /* 0x0000001218127981 */ /* 0x000f22000c1e1900 */
[----:B------:R-:W-:-:S04]  /*0340*/  IMAD.WIDE R4, R14, R5, UR10 ;  /* 0x0000000a0e047e25 */ /* 0x000fc8000f8e0205 */
[----:B------:R-:W-:Y:S01]  /*0350*/  HFMA2 R27, -RZ, RZ, 0, 2.384185791015625e-07 ;  /* 0x00000004ff1b7431 */ /* 0x000fe200000001ff */
[----:B------:R1:W5:Y:S01]  /*0360*/  LDG.E R16, desc[UR18][R10.64] ;  /* 0x000000120a107981 */ /* 0x000362000c1e1900 */
[C---:B------:R-:W-:Y:S01]  /*0370*/  IMAD.WIDE R6, R14.reuse, R7, UR12 ;  /* 0x0000000c0e067e25 */ /* 0x040fe2000f8e0207 */
[----:B0-----:R-:W-:Y:S02]  /*0380*/  MOV R9, 0x4 ;  /* 0x0000000400097802 */ /* 0x001fe40000000f00 */
[----:B------:R-:W5:Y:S04]  /*0390*/  LDG.E R15, desc[UR18][R2.64+-0x4] ;  /* 0xfffffc12020f7981 */ /* 0x000f68000c1e1900 */
[----:B------:R0:W5:Y:S01]  /*03a0*/  LDG.E R4, desc[UR18][R4.64] ;  /* 0x0000001204047981 */ /* 0x000162000c1e1900 */
[----:B------:R-:W-:-:S03]  /*03b0*/  IMAD.WIDE R8, R14, R9, UR14 ;  /* 0x0000000e0e087e25 */ /* 0x000fc6000f8e0209 */
[----:B------:R-:W5:Y:S01]  /*03c0*/  LDG.E R23, desc[UR18][R2.64] ;  /* 0x0000001202177981 */ /* 0x000f62000c1e1900 */
[----:B-1----:R-:W-:-:S03]  /*03d0*/  IMAD.WIDE R10, R14, R27, UR16 ;  /* 0x000000100e0a7e25 */ /* 0x002fc6000f8e021b */
[----:B------:R-:W5:Y:S04]  /*03e0*/  LDG.E R7, desc[UR18][R6.64] ;  /* 0x0000001206077981 */ /* 0x000f68000c1e1900 */
[----:B------:R-:W5:Y:S04]  /*03f0*/  LDG.E R24, desc[UR18][R2.64+0x4] ;  /* 0x0000041202187981 */ /* 0x000f68000c1e1900 */
[----:B------:R-:W5:Y:S04]  /*0400*/  LDG.E R8, desc[UR18][R8.64] ;  /* 0x0000001208087981 */ /* 0x000f68000c1e1900 */
[----:B------:R-:W5:Y:S04]  /*0410*/  LDG.E R25, desc[UR18][R2.64+0x8] ;  /* 0x0000081202197981 */ /* 0x000f68000c1e1900 */
[----:B------:R-:W5:Y:S04]  /*0420*/  LDG.E R10, desc[UR18][R10.64] ;  /* 0x000000120a0a7981 */ /* 0x000f68000c1e1900 */
[----:B------:R1:W5:Y:S01]  /*0430*/  LDG.E R27, desc[UR18][R2.64+0xc] ;  /* 0x00000c12021b7981 */ /* 0x000362000c1e1900 */
[----:B------:R-:W-:-:S04]  /*0440*/  UIADD3 UR5, UPT, UPT, UR5, 0x8, URZ ;  /* 0x0000000805057890 */ /* 0x000fc8000fffe0ff */
[----:B------:R-:W-:Y:S01]  /*0450*/  UISETP.NE.AND UP0, UPT, UR5, URZ, UPT ;  /* 0x000000ff0500728c */ /* 0x000fe2000bf05270 */
[----:B0-----:R-:W-:Y:S02]  /*0460*/  MOV R5, UR20 ;  /* 0x0000001400057c02 */ /* 0x001fe40008000f00 */
[----:B-1----:R-:W-:-:S03]  /*0470*/  IADD3 R2, P0, PT, R2, 0x20, RZ ;  /* 0x0000002002027810 */ /* 0x002fc60007f1e0ff */
[----:B------:R-:W-:Y:S01]  /*0480*/  IMAD R14, R5, 0x8, R14 ;  /* 0x00000008050e7824 */ /* 0x000fe200078e020e */
[----:B------:R-:W-:Y:S01]  /*0490*/  IADD3.X R3, PT, PT, RZ, R3, RZ, P0, !PT ;  /* 0x00000003ff037210 */ /* 0x000fe200007fe4ff */
[----:B--2---:R-:W-:-:S04]  /*04a0*/  FFMA R22, R21, R22, R12 ;  /* 0x0000001615167223 */ /* 0x004fc8000000000c */
[----:B---3--:R-:W-:-:S04]  /*04b0*/  FFMA R20, R19, R20, R22 ;  /* 0x0000001413147223 */ /* 0x008fc80000000016 */
[----:B----4-:R-:W-:-:S04]  /*04c0*/  FFMA R18, R17, R18, R20 ;  /* 0x0000001211127223 */ /* 0x010fc80000000014 */
[----:B-----5:R-:W-:-:S04]  /*04d0*/  FFMA R16, R15, R16, R18 ;  /* 0x000000100f107223 */ /* 0x020fc80000000012 */
[----:B------:R-:W-:-:S04]  /*04e0*/  FFMA R23, R23, R4, R16 ;  /* 0x0000000417177223 */ /* 0x000fc80000000010 */
[----:B------:R-:W-:-:S04]  /*04f0*/  FFMA R24, R24, R7, R23 ;  /* 0x0000000718187223 */ /* 0x000fc80000000017 */
[----:B------:R-:W-:-:S04]  /*0500*/  FFMA R8, R25, R8, R24 ;  /* 0x0000000819087223 */ /* 0x000fc80000000018 */
[----:B------:R-:W-:Y:S01]  /*0510*/  FFMA R12, R27, R10, R8 ;  /* 0x0000000a1b0c7223 */ /* 0x000fe20000000008 */
[----:B------:R-:W-:Y:S06]  /*0520*/  BRA.U UP0, `(.L_x_1) ;  /* 0xfffffffd003c7547 */ /* 0x000fec000b83ffff */
.L_x_0:
[----:B------:R-:W-:-:S04]  /*0530*/  ULOP3.LUT UR6, UR20, 0x7, URZ, 0xc0, !UPT ;  /* 0x0000000714067892 */ /* 0x000fc8000f8ec0ff */
[----:B------:R-:W-:-:S09]  /*0540*/  UISETP.NE.AND UP0, UPT, UR6, URZ, UPT ;  /* 0x000000ff0600728c */ /* 0x000fd2000bf05270 */
[----:B------:R-:W-:Y:S05]  /*0550*/  BRA.U !UP0, `(.L_x_2) ;  /* 0x0000000508407547 */ /* 0x000fea000b800000 */
[----:B------:R-:W-:Y:S02]  /*0560*/  UISETP.GE.U32.AND UP0, UPT, UR6, 0x4, UPT ;  /* 0x000000040600788c */ /* 0x000fe4000bf06070 */
[----:B------:R-:W-:-:S04]  /*0570*/  ULOP3.LUT UR5, UR20, 0x3, URZ, 0xc0, !UPT ;  /* 0x0000000314057892 */ /* 0x000fc8000f8ec0ff */
[----:B------:R-:W-:-:S03]  /*0580*/  UISETP.NE.AND UP1, UPT, UR5, URZ, UPT ;  /* 0x000000ff0500728c */ /* 0x000fc6000bf25270 */
[----:B------:R-:W-:Y:S08]  /*0590*/  BRA.U !UP0, `(.L_x_3) ;  /* 0x00000001087c7547 */ /* 0x000ff0000b800000 */
[----:B------:R-:W1:Y:S01]  /*05a0*/  LDC.64 R6, c[0x0][0x390] ;  /* 0x0000e400ff067b82 */ /* 0x000e620000000a00 */
[----:B------:R-:W2:Y:S01]  /*05b0*/  LDCU.64 UR6, c[0x0][0x388] ;  /* 0x00007100ff0677ac */ /* 0x000ea20008000a00 */
[----:B------:R-:W-:Y:S02]  /*05c0*/  MOV R9, UR4 ;  /* 0x0000000400097c02 */ /* 0x000fe40008000f00 */
[C---:B------:R-:W-:Y:S02]  /*05d0*/  IADD3 R3, PT, PT, R13.reuse, UR4, RZ ;  /* 0x000000040d037c10 */ /* 0x040fe4000fffe0ff */
[----:B------:R-:W-:Y:S01]  /*05e0*/  IADD3 R10, P0, PT, R13, UR4, RZ ;  /* 0x000000040d0a7c10 */ /* 0x000fe2000ff1e0ff */
[----:B------:R-:W-:Y:S01]  /*05f0*/  IMAD R9, R9, UR20, R0 ;  /* 0x0000001409097c24 */ /* 0x000fe2000f8e0200 */
[----:B------:R-:W3:Y:S01]  /*0600*/  LDC.64 R4, c[0x0][0x388] ;  /* 0x0000e200ff047b82 */ /* 0x000ee20000000a00 */
[----:B------:R-:W-:Y:S02]  /*0610*/  MOV R11, UR20 ;  /* 0x00000014000b7c02 */ /* 0x000fe40008000f00 */
[----:B------:R-:W-:Y:S01]  /*0620*/  MOV R15, UR20 ;  /* 0x00000014000f7c02 */ /* 0x000fe20008000f00 */
[----:B-1----:R-:W-:Y:S01]  /*0630*/  IMAD.WIDE R6, R9, 0x4, R6 ;  /* 0x0000000409067825 */ /* 0x002fe200078e0206 */
[----:B------:R-:W-:-:S05]  /*0640*/  MOV R9, UR20 ;  /* 0x0000001400097c02 */ /* 0x000fca0008000f00 */
[----:B------:R-:W-:Y:S02]  /*0650*/  IMAD.WIDE R8, R9, 0x4, R6 ;  /* 0x0000000409087825 */ /* 0x000fe400078e0206 */
[----:B0-----:R-:W4:Y:S02]  /*0660*/  LDG.E R6, desc[UR18][R6.64] ;  /* 0x0000001206067981 */ /* 0x001f24000c1e1900 */
[----:B---3--:R-:W-:Y:S01]  /*0670*/  IMAD.WIDE.U32 R4, R3, 0x4, R4 ;  /* 0x0000000403047825 */ /* 0x008fe200078e0004 */
[----:B------:R-:W-:Y:S01]  /*0680*/  IADD3.X R3, PT, PT, RZ, RZ, RZ, P0, !PT ;  /* 0x000000ffff037210 */ /* 0x000fe200007fe4ff */
[----:B------:R-:W3:Y:S01]  /*0690*/  LDG.E R17, desc[UR18][R8.64] ;  /* 0x0000001208117981 */ /* 0x000ee2000c1e1900 */
[----:B--2---:R-:W-:-:S03]  /*06a0*/  LEA R2, P0, R10, UR6, 0x2 ;  /* 0x000000060a027c11 */ /* 0x004fc6000f8010ff */
[----:B------:R-:W4:Y:S01]  /*06b0*/  LDG.E R5, desc[UR18][R4.64] ;  /* 0x0000001204057981 */ /* 0x000f22000c1e1900 */
[----:B------:R-:W-:Y:S01]  /*06c0*/  LEA.HI.X R3, R10, UR7, R3, 0x2, P0 ;  /* 0x000000070a037c11 */ /* 0x000fe200080f1403 */
[----:B------:R-:W-:-:S04]  /*06d0*/  IMAD.WIDE R10, R11, 0x4, R8 ;  /* 0x000000040b0a7825 */ /* 0x000fc800078e0208 */
[----:B------:R-:W3:Y:S01]  /*06e0*/  LDG.E R16, desc[UR18][R2.64+0x4] ;  /* 0x0000041202107981 */ /* 0x000ee2000c1e1900 */
[----:B------:R-:W-:-:S03]  /*06f0*/  IMAD.WIDE R14, R15, 0x4, R10 ;  /* 0x000000040f0e7825 */ /* 0x000fc600078e020a */
[----:B------:R-:W2:Y:S04]  /*0700*/  LDG.E R19, desc[UR18][R10.64] ;  /* 0x000000120a137981 */ /* 0x000ea8000c1e1900 */
[----:B------:R-:W2:Y:S04]  /*0710*/  LDG.E R18, desc[UR18][R2.64+0x8] ;  /* 0x0000081202127981 */ /* 0x000ea8000c1e1900 */
[----:B------:R-:W5:Y:S04]  /*0720*/  LDG.E R20, desc[UR18][R2.64+0xc] ;  /* 0x00000c1202147981 */ /* 0x000f68000c1e1900 */
[----:B------:R-:W5:Y:S01]  /*0730*/  LDG.E R14, desc[UR18][R14.64] ;  /* 0x000000120e0e7981 */ /* 0x000f62000c1e1900 */
[----:B------:R-:W-:Y:S01]  /*0740*/  UIADD3 UR4, UPT, UPT, UR4, 0x4, URZ ;  /* 0x0000000404047890 */ /* 0x000fe2000fffe0ff */
[----:B----4-:R-:W-:-:S04]  /*0750*/  FFMA R5, R5, R6, R12 ;  /* 0x0000000605057223 */ /* 0x010fc8000000000c */
[----:B---3--:R-:W-:-:S04]  /*0760*/  FFMA R5, R16, R17, R5 ;  /* 0x0000001110057223 */ /* 0x008fc80000000005 */
[----:B--2---:R-:W-:-:S04]  /*0770*/  FFMA R5, R18, R19, R5 ;  /* 0x0000001312057223 */ /* 0x004fc80000000005 */
[----:B-----5:R-:W-:-:S07]  /*0780*/  FFMA R12, R20, R14, R5 ;  /* 0x0000000e140c7223 */ /* 0x020fce0000000005 */
.L_x_3:
[----:B------:R-:W-:Y:S05]  /*0790*/  BRA.U !UP1, `(.L_x_2) ;  /* 0x0000000109b07547 */ /* 0x000fea000b800000 */
[----:B------:R-:W-:Y:S01]  /*07a0*/  UISETP.NE.AND UP0, UPT, UR5, 0x1, UPT ;  /* 0x000000010500788c */ /* 0x000fe2000bf05270 */
[----:B------:R-:W-:Y:S01]  /*07b0*/  MOV R7, UR4 ;  /* 0x0000000400077c02 */ /* 0x000fe20008000f00 */
[----:B------:R-:W-:Y:S02]  /*07c0*/  ULOP3.LUT UR5, UR20, 0x1, URZ, 0xc0, !UPT ;  /* 0x0000000114057892 */ /* 0x000fe4000f8ec0ff */
[----:B------:R-:W-:Y:S02]  /*07d0*/  IMAD.U32 R15, RZ, RZ, UR20 ;  /* 0x00000014ff0f7e24 */ /* 0x000fe4000f8e00ff */
[----:B------:R-:W-:Y:S01]  /*07e0*/  UISETP.NE.U32.AND UP1, UPT, UR5, 0x1, UPT ;  /* 0x000000010500788c */ /* 0x000fe2000bf25070 */
[----:B------:R-:W-:-:S04]  /*07f0*/  PLOP3.LUT P1, PT, PT, PT, UP0, 0x80, 0x8 ;  /* 0x000000000008781c */ /* 0x000fc80003f2f008 */
[----:B------:R-:W1:Y:S01]  /*0800*/  @UP0 LDCU.64 UR6, c[0x0][0x388] ;  /* 0x00007100ff0607ac */ /* 0x000e620008000a00 */
[----:B------:R-:W-:Y:S01]  /*0810*/  PLOP3.LUT P0, PT, PT, PT, UP1, 0x80, 0x8 ;  /* 0x000000000008781c */ /* 0x000fe20003f0f018 */
[----:B------:R-:W2:Y:S01]  /*0820*/  @UP0 LDCU.64 UR8, c[0x0][0x390] ;  /* 0x00007200ff0807ac */ /* 0x000ea20008000a00 */
[----:B------:R-:W3:Y:S06]  /*0830*/  @UP0 LDCU.64 UR10, c[0x0][0x388] ;  /* 0x00007100ff0a07ac */ /* 0x000eec0008000a00 */
[C---:B------:R-:W-:Y:S01]  /*0840*/  @P1 VIADD R3, R13.reuse, UR4 ;  /* 0x000000040d031c36 */ /* 0x040fe20008000000 */
[----:B------:R-:W-:Y:S01]  /*0850*/  @P1 IADD3 R6, P2, PT, R13, UR4, RZ ;  /* 0x000000040d061c10 */ /* 0x000fe2000ff5e0ff */
[----:B------:R-:W4:Y:S01]  /*0860*/  @!UP1 LDCU.64 UR12, c[0x0][0x388] ;  /* 0x00007100ff0c97ac */ /* 0x000f220008000a00 */
[----:B------:R-:W-:Y:S01]  /*0870*/  @UP0 UIADD3 UR4, UPT, UPT, UR4, 0x2, URZ ;  /* 0x0000000204040890 */ /* 0x000fe2000fffe0ff */
[----:B-1----:R-:W-:-:S02]  /*0880*/  MOV R10, UR6 ;  /* 0x00000006000a7c02 */ /* 0x002fc40008000f00 */
[----:B------:R-:W-:Y:S01]  /*0890*/  MOV R11, UR7 ;  /* 0x00000007000b7c02 */ /* 0x000fe20008000f00 */
[----:B------:R-:W1:Y:S01]  /*08a0*/  @!UP1 LDCU.64 UR6, c[0x0][0x390] ;  /* 0x00007200ff0697ac */ /* 0x000e620008000a00 */
[----:B--2---:R-:W-:Y:S02]  /*08b0*/  MOV R4, UR8 ;  /* 0x0000000800047c02 */ /* 0x004fe40008000f00 */
[----:B------:R-:W-:Y:S01]  /*08c0*/  MOV R5, UR9 ;  /* 0x0000000900057c02 */ /* 0x000fe20008000f00 */
[----:B------:R-:W-:-:S04]  /*08d0*/  @P1 IMAD.WIDE.U32 R10, R3, 0x4, R10 ;  /* 0x00000004030a1825 */ /* 0x000fc800078e000a */
[----:B------:R-:W-:Y:S01]  /*08e0*/  @P1 IMAD R3, R7, UR20, R0 ;  /* 0x0000001407031c24 */ /* 0x000fe2000f8e0200 */
[----:B------:R-:W-:Y:S01]  /*08f0*/  @P1 IADD3.X R7, PT, PT, RZ, RZ, RZ, P2, !PT ;  /* 0x000000ffff071210 */ /* 0x000fe200017fe4ff */
[----:B0-----:R-:W2:Y:S01]  /*0900*/  @P1 LDG.E R11, desc[UR18][R10.64] ;  /* 0x000000120a0b1981 */ /* 0x001ea2000c1e1900 */
[C---:B---3--:R-:W-:Y:S01]  /*0910*/  @P1 LEA R2, P2, R6.reuse, UR10, 0x2 ;  /* 0x0000000a06021c11 */ /* 0x048fe2000f8410ff */
[----:B------:R-:W-:Y:S01]  /*0920*/  @P1 IMAD.WIDE R4, R3, 0x4, R4 ;  /* 0x0000000403041825 */ /* 0x000fe200078e0204 */
[----:B------:R-:W-:Y:S02]  /*0930*/  MOV R19, UR4 ;  /* 0x0000000400137c02 */ /* 0x000fe40008000f00 */
[----:B------:R-:W-:Y:S02]  /*0940*/  @P1 LEA.HI.X R3, R6, UR11, R7, 0x2, P2 ;  /* 0x0000000b06031c11 */ /* 0x000fe400090f1407 */
[----:B----4-:R-:W-:Y:S01]  /*0950*/  MOV R6, UR12 ;  /* 0x0000000c00067c02 */ /* 0x010fe20008000f00 */
[----:B------:R-:W-:Y:S01]  /*0960*/  @P1 IMAD.WIDE R14, R15, 0x4, R4 ;  /* 0x000000040f0e1825 */ /* 0x000fe200078e0204 */
[----:B------:R-:W-:Y:S01]  /*0970*/  MOV R7, UR13 ;  /* 0x0000000d00077c02 */ /* 0x000fe20008000f00 */
[----:B------:R-:W2:Y:S01]  /*0980*/  @P1 LDG.E R4, desc[UR18][R4.64] ;  /* 0x0000001204041981 */ /* 0x000ea2000c1e1900 */
[----:B------:R-:W-:Y:S01]  /*0990*/  @!P0 IADD3 R17, PT, PT, R13, UR4, RZ ;  /* 0x000000040d118c10 */ /* 0x000fe2000fffe0ff */
[----:B------:R-:W-:Y:S01]  /*09a0*/  @!P0 IMAD R19, R19, UR20, R0 ;  /* 0x0000001413138c24 */ /* 0x000fe2000f8e0200 */
[----:B-1----:R-:W-:Y:S01]  /*09b0*/  MOV R8, UR6 ;  /* 0x0000000600087c02 */ /* 0x002fe20008000f00 */
[----:B------:R-:W3:Y:S01]  /*09c0*/  @P1 LDG.E R14, desc[UR18][R14.64] ;  /* 0x000000120e0e1981 */ /* 0x000ee2000c1e1900 */
[----:B------:R-:W-:Y:S01]  /*09d0*/  MOV R9, UR7 ;  /* 0x0000000700097c02 */ /* 0x000fe20008000f00 */
[----:B------:R-:W-:-:S02]  /*09e0*/  @!P0 IMAD.WIDE.U32 R6, R17, 0x4, R6 ;  /* 0x0000000411068825 */ /* 0x000fc400078e0006 */
[----:B------:R-:W3:Y:S02]  /*09f0*/  @P1 LDG.E R2, desc[UR18][R2.64+0x4] ;  /* 0x0000041202021981 */ /* 0x000ee4000c1e1900 */
[----:B------:R-:W-:Y:S02]  /*0a00*/  @!P0 IMAD.WIDE R8, R19, 0x4, R8 ;  /* 0x0000000413088825 */ /* 0x000fe400078e0208 */
[----:B------:R-:W4:Y:S04]  /*0a10*/  @!P0 LDG.E R7, desc[UR18][R6.64] ;  /* 0x0000001206078981 */ /* 0x000f28000c1e1900 */
[----:B------:R-:W4:Y:S01]  /*0a20*/  @!P0 LDG.E R8, desc[UR18][R8.64] ;  /* 0x0000001208088981 */ /* 0x000f22000c1e1900 */
[----:B--2---:R-:W-:-:S04]  /*0a30*/  @P1 FFMA R11, R11, R4, R12 ;  /* 0x000000040b0b1223 */ /* 0x004fc8000000000c */
[----:B---3--:R-:W-:-:S04]  /*0a40*/  @P1 FFMA R12, R2, R14, R11 ;  /* 0x0000000e020c1223 */ /* 0x008fc8000000000b */
[----:B----4-:R-:W-:-:S07]  /*0a50*/  @!P0 FFMA R12, R7, R8, R12 ;  /* 0x00000008070c8223 */ /* 0x010fce000000000c */
.L_x_2:
[----:B------:R-:W1:Y:S01]  /*0a60*/  LDC.64 R2, c[0x0][0x380] ;  /* 0x0000e000ff027b82 */ /* 0x000e620000000a00 */
[----:B------:R-:W-:-:S05]  /*0a70*/  IADD3 R13, PT, PT, R0, R13, RZ ;  /* 0x0000000d000d7210 */ /* 0x000fca0007ffe0ff */
[----:B-1----:R-:W-:-:S05]  /*0a80*/  IMAD.WIDE R2, R13, 0x4, R2 ;  /* 0x000000040d027825 */ /* 0x002fca00078e0202 */
[----:B0-----:R-:W-:Y:S01]  /*0a90*/  STG.E desc[UR18][R2.64], R12 ;  /* 0x0000000c02007986 */ /* 0x001fe2000c101912 */
[----:B------:R-:W-:Y:S05]  /*0aa0*/  EXIT ;  /* 0x000000000000794d */ /* 0x000fea0003800000 */
.L_x_4:
[----:B------:R-:W-:-:S00]  /*0ab0*/  BRA `(.L_x_4) ;  /* 0xfffffffc00fc7947 */ /* 0x000fc0000383ffff */
[----:B------:R-:W-:-:S00]  /*0ac0*/  NOP ;  /* 0x0000000000007918 */ /* 0x000fc00000000000 */
        /* <DEDUP_REMOVED lines=11> */
.L_x_5:


//--------------------- .nv.shared.reserved.0     --------------------------
	.section	.nv.shared.reserved.0,"aw",@nobits
	.weak		__nv_reservedSMEM_offset_0_alias
	.size		__nv_reservedSMEM_offset_0_alias, 0, 64
	.other		__nv_reservedSMEM_offset_0_alias,@"STO_CUDA_RESERVED_SHARED STV_DEFAULT"
__nv_reservedSMEM_offset_0_alias:
	.zero		0
	.zero		64


//--------------------- .nv.constant0._Z13matrixMulCUDAPfPKfS1_i --------------------------
	.section	.nv.constant0._Z13matrixMulCUDAPfPKfS1_i,"a",@progbits
	.sectionflags	@""
	.align	4
.nv.constant0._Z13matrixMulCUDAPfPKfS1_i:
	.zero		924


//--------------------- SYMBOLS --------------------------

	.type		.nv.reservedSmem.offset0,@object
	.size		.nv.reservedSmem.offset0,0x4
